//
// Generated by NVIDIA NVVM Compiler
//
// Compiler Build ID: CL-36424714
// Cuda compilation tools, release 13.0, V13.0.88
// Based on NVVM 20.0.0
//

.version 9.0
.target sm_100
.address_size 64

	// .globl	fdm3d
.extern .shared .align 16 .b8 internal[];

.visible .entry fdm3d(
	.param .u64 .ptr .align 1 fdm3d_param_0,
	.param .u64 .ptr .align 1 fdm3d_param_1,
	.param .u32 fdm3d_param_2,
	.param .f32 fdm3d_param_3
)
{
	.reg .pred 	%p<11>;
	.reg .b32 	%r<82>;
	.reg .b32 	%f<6>;
	.reg .b64 	%rd<13>;

	ld.param.u64 	%rd2, [fdm3d_param_0];
	ld.param.u32 	%r34, [fdm3d_param_2];
	cvta.to.global.u64 	%rd1, %rd2;
	mov.u32 	%r1, %ntid.x;
	mov.u32 	%r35, %ctaid.x;
	mul.lo.s32 	%r2, %r35, %r1;
	mov.u32 	%r3, %tid.x;
	mov.u32 	%r36, %ctaid.y;
	mov.u32 	%r37, %ntid.y;
	mul.lo.s32 	%r4, %r36, %r37;
	mov.u32 	%r5, %tid.y;
	add.s32 	%r6, %r34, -2;
	setp.lt.s32 	%p2, %r34, 3;
	@%p2 bra 	$L__BB0_11;
	add.s32 	%r40, %r5, %r4;
	add.s32 	%r41, %r1, 2;
	add.s32 	%r42, %r34, -1;
	add.s32 	%r43, %r3, %r2;
	add.s32 	%r44, %r43, 1;
	setp.lt.s32 	%p3, %r44, %r42;
	add.s32 	%r45, %r40, 1;
	setp.lt.u32 	%p4, %r45, %r42;
	and.pred  	%p1, %p3, %p4;
	mad.lo.s32 	%r46, %r41, %r5, %r41;
	add.s32 	%r47, %r3, %r46;
	shl.b32 	%r48, %r47, 2;
	mov.u32 	%r49, internal;
	add.s32 	%r7, %r49, %r48;
	add.s32 	%r50, %r34, -3;
	and.b32  	%r8, %r6, 3;
	setp.lt.u32 	%p5, %r50, 3;
	mov.b32 	%r79, 0;
	@%p5 bra 	$L__BB0_6;
	and.b32  	%r79, %r6, -4;
	neg.s32 	%r78, %r79;
	shl.b32 	%r53, %r34, 1;
	add.s32 	%r54, %r40, %r53;
	mad.lo.s32 	%r55, %r34, %r54, %r34;
	add.s32 	%r77, %r43, %r55;
	mul.lo.s32 	%r56, %r34, %r34;
	shl.b32 	%r12, %r56, 2;
	mad.lo.s32 	%r57, %r34, 3, %r40;
	mad.lo.s32 	%r58, %r34, %r57, %r34;
	add.s32 	%r76, %r43, %r58;
	shl.b32 	%r59, %r34, 2;
	add.s32 	%r60, %r40, %r59;
	mad.lo.s32 	%r61, %r34, %r60, %r34;
	add.s32 	%r75, %r43, %r61;
	add.s32 	%r62, %r40, %r34;
	mad.lo.s32 	%r63, %r34, %r62, %r34;
	add.s32 	%r74, %r43, %r63;
	not.pred 	%p6, %p1;
$L__BB0_3:
	@%p6 bra 	$L__BB0_5;
	add.s32 	%r64, %r74, 1;
	mul.wide.s32 	%rd3, %r64, 4;
	add.s64 	%rd4, %rd1, %rd3;
	ld.global.f32 	%f1, [%rd4];
	st.shared.f32 	[%r7+4], %f1;
	bar.sync 	0;
	bar.sync 	0;
	add.s32 	%r65, %r77, 1;
	mul.wide.s32 	%rd5, %r65, 4;
	add.s64 	%rd6, %rd1, %rd5;
	ld.global.f32 	%f2, [%rd6];
	st.shared.f32 	[%r7+4], %f2;
	bar.sync 	0;
	bar.sync 	0;
	add.s32 	%r66, %r76, 1;
	mul.wide.s32 	%rd7, %r66, 4;
	add.s64 	%rd8, %rd1, %rd7;
	ld.global.f32 	%f3, [%rd8];
	st.shared.f32 	[%r7+4], %f3;
	bar.sync 	0;
	bar.sync 	0;
	add.s32 	%r67, %r75, 1;
	mul.wide.s32 	%rd9, %r67, 4;
	add.s64 	%rd10, %rd1, %rd9;
	ld.global.f32 	%f4, [%rd10];
	st.shared.f32 	[%r7+4], %f4;
	bar.sync 	0;
	bar.sync 	0;
$L__BB0_5:
	add.s32 	%r78, %r78, 4;
	add.s32 	%r77, %r77, %r12;
	add.s32 	%r76, %r76, %r12;
	add.s32 	%r75, %r75, %r12;
	add.s32 	%r74, %r74, %r12;
	setp.ne.s32 	%p7, %r78, 0;
	@%p7 bra 	$L__BB0_3;
$L__BB0_6:
	setp.eq.s32 	%p8, %r8, 0;
	@%p8 bra 	$L__BB0_11;
	mad.lo.s32 	%r70, %r34, %r79, %r34;
	add.s32 	%r71, %r40, %r70;
	mad.lo.s32 	%r72, %r34, %r71, %r34;
	add.s32 	%r81, %r43, %r72;
	mul.lo.s32 	%r28, %r34, %r34;
	neg.s32 	%r80, %r8;
	not.pred 	%p9, %p1;
$L__BB0_8:
	.pragma "nounroll";
	@%p9 bra 	$L__BB0_10;
	add.s32 	%r73, %r81, 1;
	mul.wide.s32 	%rd11, %r73, 4;
	add.s64 	%rd12, %rd1, %rd11;
	ld.global.f32 	%f5, [%rd12];
	st.shared.f32 	[%r7+4], %f5;
	bar.sync 	0;
	bar.sync 	0;
$L__BB0_10:
	add.s32 	%r81, %r81, %r28;
	add.s32 	%r80, %r80, 1;
	setp.ne.s32 	%p10, %r80, 0;
	@%p10 bra 	$L__BB0_8;
$L__BB0_11:
	ret;

}


// ===== COMPILED SASS (sm_100) =====

	.target	sm_100

	.elftype	@"ET_EXEC"


//--------------------- .note.nv.tkinfo           --------------------------
	.section	.note.nv.tkinfo,"",@"SHT_NOTE"
	.sectionflags	@"SHF_NOTE_NV_TKINFO"
	.tkinfo
        /*0018*/ 	.word	0x00000002
        /*0030*/ 	.string	""
        /*0030*/ 	.string	"ptxas"
        /*0030*/ 	.string	"Cuda compilation tools, release 13.0, V13.0.88"
        /*0030*/ 	.string	"Build cuda_13.0.r13.0/compiler.36424714_0"
        /*0030*/ 	.string	"-arch sm_100 -m 64 "



//--------------------- .note.nv.cuinfo           --------------------------
	.section	.note.nv.cuinfo,"",@"SHT_NOTE"
	.sectionflags	@"SHF_NOTE_NV_CUINFO"
        /*0018*/ 	.short	0x0002
        /*001a*/ 	.short	0x0064
        /*001c*/ 	.short	0x0082
	.zero		2


//--------------------- .nv.info                  --------------------------
	.section	.nv.info,"",@"SHT_CUDA_INFO"
	.align	4


	//----- nvinfo : EIATTR_REGCOUNT
	.align		4
        /*0000*/ 	.byte	0x04, 0x2f
        /*0002*/ 	.short	(.L_1 - .L_0)
	.align		4
.L_0:
        /*0004*/ 	.word	index@(fdm3d)
        /*0008*/ 	.word	0x00000018


	//----- nvinfo : EIATTR_FRAME_SIZE
	.align		4
.L_1:
        /*000c*/ 	.byte	0x04, 0x11
        /*000e*/ 	.short	(.L_3 - .L_2)
	.align		4
.L_2:
        /*0010*/ 	.word	index@(fdm3d)
        /*0014*/ 	.word	0x00000000


	//----- nvinfo : EIATTR_MIN_STACK_SIZE
	.align		4
.L_3:
        /*0018*/ 	.byte	0x04, 0x12
        /*001a*/ 	.short	(.L_5 - .L_4)
	.align		4
.L_4:
        /*001c*/ 	.word	index@(fdm3d)
        /*0020*/ 	.word	0x00000000
.L_5:


//--------------------- .nv.compat                --------------------------
	.section	.nv.compat,"",@"SHT_CUDA_COMPAT_INFO"
	.align	4
        /*0000*/ 	.byte	0x02, 0x09, 0x00, 0x00, 0x02, 0x02, 0x01, 0x00, 0x02, 0x05, 0x05, 0x00, 0x03, 0x07, 0x01, 0x01
        /*0010*/ 	.byte	0x02, 0x03, 0x00, 0x00, 0x02, 0x06, 0x01, 0x00, 0x04, 0x0b, 0x08, 0x00, 0x09, 0x00, 0x00, 0x00
        /*0020*/ 	.byte	0x00, 0x00, 0x00, 0x00


//--------------------- .nv.info.fdm3d            --------------------------
	.section	.nv.info.fdm3d,"",@"SHT_CUDA_INFO"
	.sectionflags	@""
	.align	4


	//----- nvinfo : EIATTR_CUDA_API_VERSION
	.align		4
        /*0000*/ 	.byte	0x04, 0x37
        /*0002*/ 	.short	(.L_7 - .L_6)
.L_6:
        /*0004*/ 	.word	0x00000082


	//----- nvinfo : EIATTR_KPARAM_INFO
	.align		4
.L_7:
        /*0008*/ 	.byte	0x04, 0x17
        /*000a*/ 	.short	(.L_9 - .L_8)
.L_8:
        /*000c*/ 	.word	0x00000000
        /*0010*/ 	.short	0x0003
        /*0012*/ 	.short	0x0014
        /*0014*/ 	.byte	0x00, 0xf0, 0x11, 0x00


	//----- nvinfo : EIATTR_KPARAM_INFO
	.align		4
.L_9:
        /*0018*/ 	.byte	0x04, 0x17
        /*001a*/ 	.short	(.L_11 - .L_10)
.L_10:
        /*001c*/ 	.word	0x00000000
        /*0020*/ 	.short	0x0002
        /*0022*/ 	.short	0x0010
        /*0024*/ 	.byte	0x00, 0xf0, 0x11, 0x00


	//----- nvinfo : EIATTR_KPARAM_INFO
	.align		4
.L_11:
        /*0028*/ 	.byte	0x04, 0x17
        /*002a*/ 	.short	(.L_13 - .L_12)
.L_12:
        /*002c*/ 	.word	0x00000000
        /*0030*/ 	.short	0x0001
        /*0032*/ 	.short	0x0008
        /*0034*/ 	.byte	0x00, 0xf5, 0x21, 0x00


	//----- nvinfo : EIATTR_KPARAM_INFO
	.align		4
.L_13:
        /*0038*/ 	.byte	0x04, 0x17
        /*003a*/ 	.short	(.L_15 - .L_14)
.L_14:
        /*003c*/ 	.word	0x00000000
        /*0040*/ 	.short	0x0000
        /*0042*/ 	.short	0x0000
        /*0044*/ 	.byte	0x00, 0xf5, 0x21, 0x00


	//----- nvinfo : EIATTR_SPARSE_MMA_MASK
	.align		4
.L_15:
        /*0048*/ 	.byte	0x03, 0x50
        /*004a*/ 	.short	0x0000


	//----- nvinfo : EIATTR_MAXREG_COUNT
	.align		4
        /*004c*/ 	.byte	0x03, 0x1b
        /*004e*/ 	.short	0x00ff


	//----- nvinfo : EIATTR_NUM_BARRIERS
	.align		4
        /*0050*/ 	.byte	0x02, 0x4c
        /*0052*/ 	.byte	0x01
	.zero		1


	//----- nvinfo : EIATTR_MERCURY_ISA_VERSION
	.align		4
        /*0054*/ 	.byte	0x03, 0x5f
        /*0056*/ 	.short	0x0101


	//----- nvinfo : EIATTR_VRC_CTA_INIT_COUNT
	.align		4
        /*0058*/ 	.byte	0x02, 0x4a
	.zero		1
	.zero		1


	//----- nvinfo : EIATTR_EXIT_INSTR_OFFSETS
	.align		4
        /*005c*/ 	.byte	0x04, 0x1c
        /*005e*/ 	.short	(.L_17 - .L_16)


	//   ....[0]....
.L_16:
        /*0060*/ 	.word	0x00000040


	//   ....[1]....
        /*0064*/ 	.word	0x00000550


	//   ....[2]....
        /*0068*/ 	.word	0x00000690


	//----- nvinfo : EIATTR_CRS_STACK_SIZE
	.align		4
.L_17:
        /*006c*/ 	.byte	0x04, 0x1e
        /*006e*/ 	.short	(.L_19 - .L_18)
.L_18:
        /*0070*/ 	.word	0x00000000


	//----- nvinfo : EIATTR_CBANK_PARAM_SIZE
	.align		4
.L_19:
        /*0074*/ 	.byte	0x03, 0x19
        /*0076*/ 	.short	0x0018


	//----- nvinfo : EIATTR_PARAM_CBANK
	.align		4
        /*0078*/ 	.byte	0x04, 0x0a
        /*007a*/ 	.short	(.L_21 - .L_20)
	.align		4
.L_20:
        /*007c*/ 	.word	index@(.nv.constant0.fdm3d)
        /*0080*/ 	.short	0x0380
        /*0082*/ 	.short	0x0018


	//----- nvinfo : EIATTR_SW_WAR
	.align		4
.L_21:
        /*0084*/ 	.byte	0x04, 0x36
        /*0086*/ 	.short	(.L_23 - .L_22)
.L_22:
        /*0088*/ 	.word	0x00000008
.L_23:


//--------------------- .nv.callgraph             --------------------------
	.section	.nv.callgraph,"",@"SHT_CUDA_CALLGRAPH"
	.align	4
	.sectionentsize	8
	.align		4
        /*0000*/ 	.word	0x00000000
	.align		4
        /*0004*/ 	.word	0xffffffff
	.align		4
        /*0008*/ 	.word	0x00000000
	.align		4
        /*000c*/ 	.word	0xfffffffe
	.align		4
        /*0010*/ 	.word	0x00000000
	.align		4
        /*0014*/ 	.word	0xfffffffd
	.align		4
        /*0018*/ 	.word	0x00000000
	.align		4
        /*001c*/ 	.word	0xfffffffc


//--------------------- .text.fdm3d               --------------------------
	.section	.text.fdm3d,"ax",@progbits
	.align	128
        .global         fdm3d
        .type           fdm3d,@function
        .size           fdm3d,(.L_x_5 - fdm3d)
        .other          fdm3d,@"STO_CUDA_ENTRY STV_DEFAULT"
fdm3d:
.text.fdm3d:
[----:B------:R-:W-:Y:S08]  /*0000*/  LDC R1, c[0x0][0x37c] ;  /* 0x0000df00ff017b82 */ /* 0x000ff00000000800 */
[----:B------:R-:W0:Y:S08]  /*0010*/  LDC R17, c[0x0][0x390] ;  /* 0x0000e400ff117b82 */ /* 0x000e300000000800 */
[----:B------:R-:W1:Y:S01]  /*0020*/  S2UR UR4, SR_CTAID.Y ;  /* 0x00000000000479c3 */ /* 0x000e620000002600 */
[----:B0-----:R-:W-:-:S13]  /*0030*/  ISETP.GE.AND P0, PT, R17, 0x3, PT ;  /* 0x000000031100780c */ /* 0x001fda0003f06270 */
[----:B-1----:R-:W-:Y:S05]  /*0040*/  @!P0 EXIT ;  /* 0x000000000000894d */ /* 0x002fea0003800000 */
[----:B------:R-:W0:Y:S01]  /*0050*/  S2R R7, SR_TID.Y ;  /* 0x0000000000077919 */ /* 0x000e220000002200 */
[----:B------:R-:W1:Y:S01]  /*0060*/  LDC R2, c[0x0][0x360] ;  /* 0x0000d800ff027b82 */ /* 0x000e620000000800 */
[----:B------:R-:W2:Y:S01]  /*0070*/  LDCU UR6, c[0x0][0x364] ;  /* 0x00006c80ff0677ac */ /* 0x000ea20008000800 */
[C---:B------:R-:W-:Y:S01]  /*0080*/  VIADD R8, R17.reuse, 0xfffffffd ;  /* 0xfffffffd11087836 */ /* 0x040fe20000000000 */
[----:B------:R-:W3:Y:S01]  /*0090*/  S2R R5, SR_TID.X ;  /* 0x0000000000057919 */ /* 0x000ee20000002100 */
[----:B------:R-:W-:-:S03]  /*00a0*/  VIADD R3, R17, 0xffffffff ;  /* 0xffffffff11037836 */ /* 0x000fc60000000000 */
[----:B------:R-:W-:Y:S01]  /*00b0*/  ISETP.GE.U32.AND P1, PT, R8, 0x3, PT ;  /* 0x000000030800780c */ /* 0x000fe20003f26070 */
[----:B------:R-:W1:Y:S01]  /*00c0*/  S2UR UR7, SR_CTAID.X ;  /* 0x00000000000779c3 */ /* 0x000e620000002500 */
[----:B------:R-:W-:-:S07]  /*00d0*/  VIADD R8, R17, 0xfffffffe ;  /* 0xfffffffe11087836 */ /* 0x000fce0000000000 */
[----:B------:R-:W4:Y:S01]  /*00e0*/  S2UR UR5, SR_CgaCtaId ;  /* 0x00000000000579c3 */ /* 0x000f220000008800 */
[----:B--2---:R-:W-:-:S06]  /*00f0*/  UIMAD UR4, UR4, UR6, URZ ;  /* 0x00000006040472a4 */ /* 0x004fcc000f8e02ff */
[----:B0-----:R-:W-:Y:S01]  /*0100*/  IADD3 R0, PT, PT, R7, UR4, RZ ;  /* 0x0000000407007c10 */ /* 0x001fe2000fffe0ff */
[C---:B-1----:R-:W-:Y:S01]  /*0110*/  IMAD R4, R2.reuse, UR7, RZ ;  /* 0x0000000702047c24 */ /* 0x042fe2000f8e02ff */
[----:B------:R-:W-:Y:S01]  /*0120*/  UMOV UR4, 0x400 ;  /* 0x0000040000047882 */ /* 0x000fe20000000000 */
[----:B------:R-:W-:Y:S01]  /*0130*/  VIADD R2, R2, 0x2 ;  /* 0x0000000202027836 */ /* 0x000fe20000000000 */
[----:B------:R-:W-:Y:S01]  /*0140*/  IADD3 R6, PT, PT, R0, 0x1, RZ ;  /* 0x0000000100067810 */ /* 0x000fe20007ffe0ff */
[----:B------:R-:W0:Y:S01]  /*0150*/  LDCU.64 UR6, c[0x0][0x358] ;  /* 0x00006b00ff0677ac */ /* 0x000e220008000a00 */
[----:B---3--:R-:W-:Y:S01]  /*0160*/  IADD3 R4, PT, PT, R4, R5, RZ ;  /* 0x0000000504047210 */ /* 0x008fe20007ffe0ff */
[----:B------:R-:W-:Y:S01]  /*0170*/  IMAD R2, R2, R7, R2 ;  /* 0x0000000702027224 */ /* 0x000fe200078e0202 */
[----:B------:R-:W-:Y:S01]  /*0180*/  ISETP.GE.U32.AND P0, PT, R6, R3, PT ;  /* 0x000000030600720c */ /* 0x000fe20003f06070 */
[----:B----4-:R-:W-:Y:S01]  /*0190*/  ULEA UR4, UR5, UR4, 0x18 ;  /* 0x0000000405047291 */ /* 0x010fe2000f8ec0ff */
[----:B------:R-:W-:Y:S01]  /*01a0*/  IADD3 R6, PT, PT, R4, 0x1, RZ ;  /* 0x0000000104067810 */ /* 0x000fe20007ffe0ff */
[----:B------:R-:W-:Y:S01]  /*01b0*/  IMAD.MOV.U32 R7, RZ, RZ, RZ ;  /* 0x000000ffff077224 */ /* 0x000fe200078e00ff */
[----:B------:R-:W-:-:S02]  /*01c0*/  IADD3 R2, PT, PT, R2, R5, RZ ;  /* 0x0000000502027210 */ /* 0x000fc40007ffe0ff */
[----:B------:R-:W-:Y:S02]  /*01d0*/  ISETP.LT.AND P0, PT, R6, R3, !P0 ;  /* 0x000000030600720c */ /* 0x000fe40004701270 */
[----:B------:R-:W-:Y:S02]  /*01e0*/  LEA R5, R2, UR4, 0x2 ;  /* 0x0000000402057c11 */ /* 0x000fe4000f8e10ff */
[----:B------:R-:W-:Y:S01]  /*01f0*/  LOP3.LUT R6, R8, 0x3, RZ, 0xc0, !PT ;  /* 0x0000000308067812 */ /* 0x000fe200078ec0ff */
[----:B------:R-:W-:Y:S08]  /*0200*/  @!P1 BRA `(.L_x_0) ;  /* 0x0000000000cc9947 */ /* 0x000ff00003800000 */
[----:B------:R-:W1:Y:S01]  /*0210*/  LDC.64 R2, c[0x0][0x380] ;  /* 0x0000e000ff027b82 */ /* 0x000e620000000a00 */
[C---:B------:R-:W-:Y:S01]  /*0220*/  LEA R9, R17.reuse, R0, 0x1 ;  /* 0x0000000011097211 */ /* 0x040fe200078e08ff */
[C-C-:B------:R-:W-:Y:S01]  /*0230*/  IMAD R12, R17.reuse, 0x4, R0.reuse ;  /* 0x00000004110c7824 */ /* 0x140fe200078e0200 */
[-C--:B------:R-:W-:Y:S01]  /*0240*/  IADD3 R14, PT, PT, R0, R17.reuse, RZ ;  /* 0x00000011000e7210 */ /* 0x080fe20007ffe0ff */
[----:B------:R-:W-:Y:S01]  /*0250*/  IMAD R10, R17, 0x3, R0 ;  /* 0x00000003110a7824 */ /* 0x000fe200078e0200 */
[----:B------:R-:W-:Y:S01]  /*0260*/  LOP3.LUT R7, R8, 0xfffffffc, RZ, 0xc0, !PT ;  /* 0xfffffffc08077812 */ /* 0x000fe200078ec0ff */
[-CC-:B------:R-:W-:Y:S01]  /*0270*/  IMAD R9, R9, R17.reuse, R17.reuse ;  /* 0x0000001109097224 */ /* 0x180fe200078e0211 */
[----:B------:R-:W-:Y:S01]  /*0280*/  BSSY.RECONVERGENT B0, `(.L_x_0) ;  /* 0x000002b000007945 */ /* 0x000fe20003800200 */
[-CC-:B------:R-:W-:Y:S02]  /*0290*/  IMAD R13, R12, R17.reuse, R17.reuse ;  /* 0x000000110c0d7224 */ /* 0x180fe400078e0211 */
[--C-:B------:R-:W-:Y:S01]  /*02a0*/  IMAD R11, R10, R17, R17.reuse ;  /* 0x000000110a0b7224 */ /* 0x100fe200078e0211 */
[----:B------:R-:W-:Y:S01]  /*02b0*/  IADD3 R9, PT, PT, R4, R9, RZ ;  /* 0x0000000904097210 */ /* 0x000fe20007ffe0ff */
[----:B------:R-:W-:Y:S01]  /*02c0*/  IMAD R15, R14, R17, R17 ;  /* 0x000000110e0f7224 */ /* 0x000fe200078e0211 */
[----:B------:R-:W-:Y:S01]  /*02d0*/  IADD3 R13, PT, PT, R4, R13, RZ ;  /* 0x0000000d040d7210 */ /* 0x000fe20007ffe0ff */
[----:B------:R-:W-:-:S02]  /*02e0*/  IMAD R8, R17, R17, RZ ;  /* 0x0000001111087224 */ /* 0x000fc400078e02ff */
[----:B------:R-:W-:Y:S02]  /*02f0*/  IMAD.MOV R10, RZ, RZ, -R7 ;  /* 0x000000ffff0a7224 */ /* 0x000fe400078e0a07 */
[C---:B------:R-:W-:Y:S02]  /*0300*/  IMAD.IADD R11, R4.reuse, 0x1, R11 ;  /* 0x00000001040b7824 */ /* 0x040fe400078e020b */
[----:B------:R-:W-:-:S07]  /*0310*/  IMAD.IADD R21, R4, 0x1, R15 ;  /* 0x0000000104157824 */ /* 0x000fce00078e020f */
.L_x_2:
[----:B------:R-:W-:-:S04]  /*0320*/  IADD3 R10, PT, PT, R10, 0x4, RZ ;  /* 0x000000040a0a7810 */ /* 0x000fc80007ffe0ff */
[----:B------:R-:W-:Y:S01]  /*0330*/  ISETP.NE.AND P1, PT, R10, RZ, PT ;  /* 0x000000ff0a00720c */ /* 0x000fe20003f25270 */
[----:B--2---:R-:W-:-:S12]  /*0340*/  @!P0 BRA `(.L_x_1) ;  /* 0x0000000000648947 */ /* 0x004fd80003800000 */
[----:B------:R-:W-:-:S05]  /*0350*/  IADD3 R15, PT, PT, R21, 0x1, RZ ;  /* 0x00000001150f7810 */ /* 0x000fca0007ffe0ff */
[----:B-1----:R-:W-:-:S06]  /*0360*/  IMAD.WIDE R14, R15, 0x4, R2 ;  /* 0x000000040f0e7825 */ /* 0x002fcc00078e0202 */
[----:B0-----:R-:W2:Y:S01]  /*0370*/  LDG.E R14, desc[UR6][R14.64] ;  /* 0x000000060e0e7981 */ /* 0x001ea2000c1e1900 */
[----:B------:R-:W-:Y:S05]  /*0380*/  WARPSYNC.ALL ;  /* 0x0000000000007948 */ /* 0x000fea0003800000 */
[----:B------:R-:W-:-:S04]  /*0390*/  VIADD R17, R9, 0x1 ;  /* 0x0000000109117836 */ /* 0x000fc80000000000 */
[----:B------:R-:W-:Y:S01]  /*03a0*/  IMAD.WIDE R16, R17, 0x4, R2 ;  /* 0x0000000411107825 */ /* 0x000fe200078e0202 */
[----:B--2---:R0:W-:Y:S01]  /*03b0*/  STS [R5+0x4], R14 ;  /* 0x0000040e05007388 */ /* 0x0041e20000000800 */
[----:B------:R-:W-:Y:S08]  /*03c0*/  BAR.SYNC.DEFER_BLOCKING 0x0 ;  /* 0x0000000000007b1d */ /* 0x000ff00000010000 */
[----:B------:R-:W-:Y:S06]  /*03d0*/  BAR.SYNC.DEFER_BLOCKING 0x0 ;  /* 0x0000000000007b1d */ /* 0x000fec0000010000 */
[----:B------:R-:W2:Y:S01]  /*03e0*/  LDG.E R16, desc[UR6][R16.64] ;  /* 0x0000000610107981 */ /* 0x000ea2000c1e1900 */
[----:B------:R-:W-:-:S05]  /*03f0*/  IADD3 R19, PT, PT, R11, 0x1, RZ ;  /* 0x000000010b137810 */ /* 0x000fca0007ffe0ff */
[----:B------:R-:W-:Y:S01]  /*0400*/  IMAD.WIDE R18, R19, 0x4, R2 ;  /* 0x0000000413127825 */ /* 0x000fe200078e0202 */
[----:B--2---:R2:W-:Y:S01]  /*0410*/  STS [R5+0x4], R16 ;  /* 0x0000041005007388 */ /* 0x0045e20000000800 */
[----:B------:R-:W-:Y:S08]  /*0420*/  BAR.SYNC.DEFER_BLOCKING 0x0 ;  /* 0x0000000000007b1d */ /* 0x000ff00000010000 */
[----:B------:R-:W-:Y:S06]  /*0430*/  BAR.SYNC.DEFER_BLOCKING 0x0 ;  /* 0x0000000000007b1d */ /* 0x000fec0000010000 */
[----:B------:R-:W3:Y:S01]  /*0440*/  LDG.E R18, desc[UR6][R18.64] ;  /* 0x0000000612127981 */ /* 0x000ee2000c1e1900 */
[----:B------:R-:W-:-:S05]  /*0450*/  IADD3 R15, PT, PT, R13, 0x1, RZ ;  /* 0x000000010d0f7810 */ /* 0x000fca0007ffe0ff */
[----:B0-----:R-:W-:Y:S01]  /*0460*/  IMAD.WIDE R14, R15, 0x4, R2 ;  /* 0x000000040f0e7825 */ /* 0x001fe200078e0202 */
[----:B---3--:R2:W-:Y:S01]  /*0470*/  STS [R5+0x4], R18 ;  /* 0x0000041205007388 */ /* 0x0085e20000000800 */
[----:B------:R-:W-:Y:S08]  /*0480*/  BAR.SYNC.DEFER_BLOCKING 0x0 ;  /* 0x0000000000007b1d */ /* 0x000ff00000010000 */
[----:B------:R-:W-:Y:S06]  /*0490*/  BAR.SYNC.DEFER_BLOCKING 0x0 ;  /* 0x0000000000007b1d */ /* 0x000fec0000010000 */
[----:B------:R-:W3:Y:S04]  /*04a0*/  LDG.E R14, desc[UR6][R14.64] ;  /* 0x000000060e0e7981 */ /* 0x000ee8000c1e1900 */
[----:B---3--:R2:W-:Y:S01]  /*04b0*/  STS [R5+0x4], R14 ;  /* 0x0000040e05007388 */ /* 0x0085e20000000800 */
[----:B------:R-:W-:Y:S08]  /*04c0*/  BAR.SYNC.DEFER_BLOCKING 0x0 ;  /* 0x0000000000007b1d */ /* 0x000ff00000010000 */
[----:B------:R-:W-:Y:S06]  /*04d0*/  BAR.SYNC.DEFER_BLOCKING 0x0 ;  /* 0x0000000000007b1d */ /* 0x000fec0000010000 */
.L_x_1:
[C---:B------:R-:W-:Y:S01]  /*04e0*/  IMAD R9, R8.reuse, 0x4, R9 ;  /* 0x0000000408097824 */ /* 0x040fe200078e0209 */
[C---:B------:R-:W-:Y:S01]  /*04f0*/  LEA R11, R8.reuse, R11, 0x2 ;  /* 0x0000000b080b7211 */ /* 0x040fe200078e10ff */
[C---:B------:R-:W-:Y:S01]  /*0500*/  IMAD R21, R8.reuse, 0x4, R21 ;  /* 0x0000000408157824 */ /* 0x040fe200078e0215 */
[----:B------:R-:W-:Y:S01]  /*0510*/  LEA R13, R8, R13, 0x2 ;  /* 0x0000000d080d7211 */ /* 0x000fe200078e10ff */
[----:B------:R-:W-:Y:S06]  /*0520*/  @P1 BRA `(.L_x_2) ;  /* 0xfffffffc007c1947 */ /* 0x000fec000383ffff */
[----:B0-----:R-:W-:Y:S05]  /*0530*/  BSYNC.RECONVERGENT B0 ;  /* 0x0000000000007941 */ /* 0x001fea0003800200 */
.L_x_0:
[----:B------:R-:W-:-:S13]  /*0540*/  ISETP.NE.AND P1, PT, R6, RZ, PT ;  /* 0x000000ff0600720c */ /* 0x000fda0003f25270 */
[----:B0-----:R-:W-:Y:S05]  /*0550*/  @!P1 EXIT ;  /* 0x000000000000994d */ /* 0x001fea0003800000 */
[----:B-1----:R-:W0:Y:S01]  /*0560*/  LDC R2, c[0x0][0x390] ;  /* 0x0000e400ff027b82 */ /* 0x002e220000000800 */
[----:B------:R-:W-:-:S07]  /*0570*/  IADD3 R6, PT, PT, -R6, RZ, RZ ;  /* 0x000000ff06067210 */ /* 0x000fce0007ffe1ff */
[----:B------:R-:W1:Y:S01]  /*0580*/  LDC R9, c[0x0][0x390] ;  /* 0x0000e400ff097b82 */ /* 0x000e620000000800 */
[----:B0-----:R-:W-:-:S05]  /*0590*/  IMAD R7, R7, R2, R2 ;  /* 0x0000000207077224 */ /* 0x001fca00078e0202 */
[----:B------:R-:W-:-:S05]  /*05a0*/  IADD3 R7, PT, PT, R0, R7, RZ ;  /* 0x0000000700077210 */ /* 0x000fca0007ffe0ff */
[----:B------:R-:W-:-:S04]  /*05b0*/  IMAD R7, R7, R2, R2 ;  /* 0x0000000207077224 */ /* 0x000fc800078e0202 */
[----:B-1----:R-:W-:-:S07]  /*05c0*/  IMAD.IADD R4, R4, 0x1, R7 ;  /* 0x0000000104047824 */ /* 0x002fce00078e0207 */
.L_x_3:
[----:B------:R-:W0:Y:S01]  /*05d0*/  @P0 LDC.64 R2, c[0x0][0x380] ;  /* 0x0000e000ff020b82 */ /* 0x000e220000000a00 */
[----:B------:R-:W-:-:S05]  /*05e0*/  @P0 IADD3 R7, PT, PT, R4, 0x1, RZ ;  /* 0x0000000104070810 */ /* 0x000fca0007ffe0ff */
[----:B0-----:R-:W-:-:S06]  /*05f0*/  @P0 IMAD.WIDE R2, R7, 0x4, R2 ;  /* 0x0000000407020825 */ /* 0x001fcc00078e0202 */
[----:B------:R-:W3:Y:S01]  /*0600*/  @P0 LDG.E R2, desc[UR6][R2.64] ;  /* 0x0000000602020981 */ /* 0x000ee2000c1e1900 */
[----:B------:R-:W-:Y:S05]  /*0610*/  @P0 WARPSYNC.ALL ;  /* 0x0000000000000948 */ /* 0x000fea0003800000 */
[----:B------:R-:W-:Y:S01]  /*0620*/  IADD3 R6, PT, PT, R6, 0x1, RZ ;  /* 0x0000000106067810 */ /* 0x000fe20007ffe0ff */
[----:B------:R-:W-:-:S03]  /*0630*/  IMAD R4, R9, R9, R4 ;  /* 0x0000000909047224 */ /* 0x000fc600078e0204 */
[----:B------:R-:W-:Y:S01]  /*0640*/  ISETP.NE.AND P1, PT, R6, RZ, PT ;  /* 0x000000ff0600720c */ /* 0x000fe20003f25270 */
[----:B---3--:R0:W-:Y:S01]  /*0650*/  @P0 STS [R5+0x4], R2 ;  /* 0x0000040205000388 */ /* 0x0081e20000000800 */
[----:B------:R-:W-:Y:S08]  /*0660*/  @P0 BAR.SYNC.DEFER_BLOCKING 0x0 ;  /* 0x0000000000000b1d */ /* 0x000ff00000010000 */
[----:B------:R-:W-:Y:S06]  /*0670*/  @P0 BAR.SYNC.DEFER_BLOCKING 0x0 ;  /* 0x0000000000000b1d */ /* 0x000fec0000010000 */
[----:B0-----:R-:W-:Y:S05]  /*0680*/  @P1 BRA `(.L_x_3) ;  /* 0xfffffffc00d01947 */ /* 0x001fea000383ffff */
[----:B------:R-:W-:Y:S05]  /*0690*/  EXIT ;  /* 0x000000000000794d */ /* 0x000fea0003800000 */
.L_x_4:
[----:B------:R-:W-:-:S00]  /*06a0*/  BRA `(.L_x_4) ;  /* 0xfffffffc00fc7947 */ /* 0x000fc0000383ffff */
[----:B------:R-:W-:-:S00]  /*06b0*/  NOP ;  /* 0x0000000000007918 */ /* 0x000fc00000000000 */
        /* <DEDUP_REMOVED lines=12> */
.L_x_5:


//--------------------- .nv.shared.fdm3d          --------------------------
	.section	.nv.shared.fdm3d,"aw",@nobits
	.sectionflags	@""
	.align	16
	.zero		1024


//--------------------- .nv.shared.reserved.0     --------------------------
	.section	.nv.shared.reserved.0,"aw",@nobits
	.weak		__nv_reservedSMEM_offset_0_alias
	.size		__nv_reservedSMEM_offset_0_alias, 0, 64
	.other		__nv_reservedSMEM_offset_0_alias,@"STO_CUDA_RESERVED_SHARED STV_DEFAULT"
__nv_reservedSMEM_offset_0_alias:
	.zero		0
	.zero		64


//--------------------- .nv.constant0.fdm3d       --------------------------
	.section	.nv.constant0.fdm3d,"a",@progbits
	.sectionflags	@""
	.align	4
.nv.constant0.fdm3d:
	.zero		920


//--------------------- SYMBOLS --------------------------

	.type		.nv.reservedSmem.offset0,@object
	.size		.nv.reservedSmem.offset0,0x4
	.type		.nv.reservedSmem.cap,@object
	.size		.nv.reservedSmem.cap,0x4
